	.headerflags	@"EF_CUDA_TEXMODE_UNIFIED EF_CUDA_64BIT_ADDRESS EF_CUDA_ACCELERATORS EF_CUDA_SM90 EF_CUDA_VIRTUAL_SM(EF_CUDA_SM90)"
	.elftype	@"ET_EXEC"


//--------------------- .nv.info                  --------------------------
	.section	.nv.info,"",@"SHT_CUDA_INFO"
	.align	4


	//----- nvinfo : EIATTR_REGCOUNT
	.align		4
        /*0000*/ 	.byte	0x04, 0x2f
        /*0002*/ 	.short	(.L_3 - .L_2)
	.align		4
.L_2:
        /*0004*/ 	.word	index@(triton_poi_fused__native_batch_norm_legit_no_training_cat_relu_20)
        /*0008*/ 	.word	0x00000017


	//----- nvinfo : EIATTR_MIN_STACK_SIZE
	.align		4
.L_3:
        /*000c*/ 	.byte	0x04, 0x12
        /*000e*/ 	.short	(.L_5 - .L_4)
	.align		4
.L_4:
        /*0010*/ 	.word	index@(triton_poi_fused__native_batch_norm_legit_no_training_cat_relu_20)
        /*0014*/ 	.word	0x00000000


	//----- nvinfo : EIATTR_FRAME_SIZE
	.align		4
.L_5:
        /*0018*/ 	.byte	0x04, 0x11
        /*001a*/ 	.short	(.L_7 - .L_6)
	.align		4
.L_6:
        /*001c*/ 	.word	index@(triton_poi_fused__native_batch_norm_legit_no_training_cat_relu_20)
        /*0020*/ 	.word	0x00000000


	//----- nvinfo : EIATTR_MIN_STACK_SIZE
	.align		4
.L_7:
        /*0024*/ 	.byte	0x04, 0x12
        /*0026*/ 	.short	(.L_9 - .L_8)
	.align		4
.L_8:
        /*0028*/ 	.word	index@(triton_poi_fused__native_batch_norm_legit_no_training_cat_relu_20)
        /*002c*/ 	.word	0x00000000
.L_9:


//--------------------- .nv.info.triton_poi_fused__native_batch_norm_legit_no_training_cat_relu_20 --------------------------
	.section	.nv.info.triton_poi_fused__native_batch_norm_legit_no_training_cat_relu_20,"",@"SHT_CUDA_INFO"
	.sectionflags	@""
	.align	4


	//----- nvinfo : EIATTR_CUDA_API_VERSION
	.align		4
        /*0000*/ 	.byte	0x04, 0x37
        /*0002*/ 	.short	(.L_11 - .L_10)
.L_10:
        /*0004*/ 	.word	0x0000007c


	//----- nvinfo : EIATTR_KPARAM_INFO
	.align		4
.L_11:
        /*0008*/ 	.byte	0x04, 0x17
        /*000a*/ 	.short	(.L_13 - .L_12)
.L_12:
        /*000c*/ 	.word	0x00000000
        /*0010*/ 	.short	0x0008
        /*0012*/ 	.short	0x0040
        /*0014*/ 	.byte	0x00, 0xf0, 0x11, 0x00


	//----- nvinfo : EIATTR_KPARAM_INFO
	.align		4
.L_13:
        /*0018*/ 	.byte	0x04, 0x17
        /*001a*/ 	.short	(.L_15 - .L_14)
.L_14:
        /*001c*/ 	.word	0x00000000
        /*0020*/ 	.short	0x0007
        /*0022*/ 	.short	0x0038
        /*0024*/ 	.byte	0x00, 0xf4, 0x21, 0x00


	//----- nvinfo : EIATTR_KPARAM_INFO
	.align		4
.L_15:
        /*0028*/ 	.byte	0x04, 0x17
        /*002a*/ 	.short	(.L_17 - .L_16)
.L_16:
        /*002c*/ 	.word	0x00000000
        /*0030*/ 	.short	0x0006
        /*0032*/ 	.short	0x0030
        /*0034*/ 	.byte	0x00, 0xf4, 0x21, 0x00


	//----- nvinfo : EIATTR_KPARAM_INFO
	.align		4
.L_17:
        /*0038*/ 	.byte	0x04, 0x17
        /*003a*/ 	.short	(.L_19 - .L_18)
.L_18:
        /*003c*/ 	.word	0x00000000
        /*0040*/ 	.short	0x0005
        /*0042*/ 	.short	0x0028
        /*0044*/ 	.byte	0x00, 0xf4, 0x21, 0x00


	//----- nvinfo : EIATTR_KPARAM_INFO
	.align		4
.L_19:
        /*0048*/ 	.byte	0x04, 0x17
        /*004a*/ 	.short	(.L_21 - .L_20)
.L_20:
        /*004c*/ 	.word	0x00000000
        /*0050*/ 	.short	0x0004
        /*0052*/ 	.short	0x0020
        /*0054*/ 	.byte	0x00, 0xf4, 0x21, 0x00


	//----- nvinfo : EIATTR_KPARAM_INFO
	.align		4
.L_21:
        /*0058*/ 	.byte	0x04, 0x17
        /*005a*/ 	.short	(.L_23 - .L_22)
.L_22:
        /*005c*/ 	.word	0x00000000
        /*0060*/ 	.short	0x0003
        /*0062*/ 	.short	0x0018
        /*0064*/ 	.byte	0x00, 0xf4, 0x21, 0x00


	//----- nvinfo : EIATTR_KPARAM_INFO
	.align		4
.L_23:
        /*0068*/ 	.byte	0x04, 0x17
        /*006a*/ 	.short	(.L_25 - .L_24)
.L_24:
        /*006c*/ 	.word	0x00000000
        /*0070*/ 	.short	0x0002
        /*0072*/ 	.short	0x0010
        /*0074*/ 	.byte	0x00, 0xf4, 0x21, 0x00


	//----- nvinfo : EIATTR_KPARAM_INFO
	.align		4
.L_25:
        /*0078*/ 	.byte	0x04, 0x17
        /*007a*/ 	.short	(.L_27 - .L_26)
.L_26:
        /*007c*/ 	.word	0x00000000
        /*0080*/ 	.short	0x0001
        /*0082*/ 	.short	0x0008
        /*0084*/ 	.byte	0x00, 0xf4, 0x21, 0x00


	//----- nvinfo : EIATTR_KPARAM_INFO
	.align		4
.L_27:
        /*0088*/ 	.byte	0x04, 0x17
        /*008a*/ 	.short	(.L_29 - .L_28)
.L_28:
        /*008c*/ 	.word	0x00000000
        /*0090*/ 	.short	0x0000
        /*0092*/ 	.short	0x0000
        /*0094*/ 	.byte	0x00, 0xf4, 0x21, 0x00


	//----- nvinfo : EIATTR_SPARSE_MMA_MASK
	.align		4
.L_29:
        /*0098*/ 	.byte	0x03, 0x50
        /*009a*/ 	.short	0x0000


	//----- nvinfo : EIATTR_MAXREG_COUNT
	.align		4
        /*009c*/ 	.byte	0x03, 0x1b
        /*009e*/ 	.short	0x00ff


	//----- nvinfo : EIATTR_EXIT_INSTR_OFFSETS
	.align		4
        /*00a0*/ 	.byte	0x04, 0x1c
        /*00a2*/ 	.short	(.L_31 - .L_30)


	//   ....[0]....
.L_30:
        /*00a4*/ 	.word	0x00000520


	//----- nvinfo : EIATTR_REQNTID
	.align		4
.L_31:
        /*00a8*/ 	.byte	0x04, 0x10
        /*00aa*/ 	.short	(.L_33 - .L_32)
.L_32:
        /*00ac*/ 	.word	0x00000100
        /*00b0*/ 	.word	0x00000001
        /*00b4*/ 	.word	0x00000001


	//----- nvinfo : EIATTR_CBANK_PARAM_SIZE
	.align		4
.L_33:
        /*00b8*/ 	.byte	0x03, 0x19
        /*00ba*/ 	.short	0x0044


	//----- nvinfo : EIATTR_PARAM_CBANK
	.align		4
        /*00bc*/ 	.byte	0x04, 0x0a
        /*00be*/ 	.short	(.L_35 - .L_34)
	.align		4
.L_34:
        /*00c0*/ 	.word	index@(.nv.constant0.triton_poi_fused__native_batch_norm_legit_no_training_cat_relu_20)
        /*00c4*/ 	.short	0x0210
        /*00c6*/ 	.short	0x0044


	//----- nvinfo : EIATTR_SW_WAR
	.align		4
.L_35:
        /*00c8*/ 	.byte	0x04, 0x36
        /*00ca*/ 	.short	(.L_37 - .L_36)
.L_36:
        /*00cc*/ 	.word	0x00000008
.L_37:


//--------------------- .nv.callgraph             --------------------------
	.section	.nv.callgraph,"",@"SHT_CUDA_CALLGRAPH"
	.align	4
	.sectionentsize	8
	.align		4
        /*0000*/ 	.word	0x00000000
	.align		4
        /*0004*/ 	.word	0xffffffff
	.align		4
        /*0008*/ 	.word	0x00000000
	.align		4
        /*000c*/ 	.word	0xfffffffe
	.align		4
        /*0010*/ 	.word	0x00000000
	.align		4
        /*0014*/ 	.word	0xfffffffd
	.align		4
        /*0018*/ 	.word	0x00000000
	.align		4
        /*001c*/ 	.word	0xfffffffc


//--------------------- .nv.constant4             --------------------------
	.section	.nv.constant4,"a",@progbits
	.align	8
	.align		8
.nv.constant4:
        /*0000*/ 	.dword	_$_str
	.align		8
        /*0008*/ 	.dword	_$_str_$_2


//--------------------- .text.triton_poi_fused__native_batch_norm_legit_no_training_cat_relu_20 --------------------------
	.section	.text.triton_poi_fused__native_batch_norm_legit_no_training_cat_relu_20,"ax",@progbits
	.align	128
        .global         triton_poi_fused__native_batch_norm_legit_no_training_cat_relu_20
        .type           triton_poi_fused__native_batch_norm_legit_no_training_cat_relu_20,@function
        .size           triton_poi_fused__native_batch_norm_legit_no_training_cat_relu_20,(.L_x_1 - triton_poi_fused__native_batch_norm_legit_no_training_cat_relu_20)
        .other          triton_poi_fused__native_batch_norm_legit_no_training_cat_relu_20,@"STO_CUDA_ENTRY STV_DEFAULT"
triton_poi_fused__native_batch_norm_legit_no_training_cat_relu_20:
.text.triton_poi_fused__native_batch_norm_legit_no_training_cat_relu_20:
[----:B------:R-:W-:Y:S01]  /*0000*/  LDC R1, c[0x0][0x28] ;  /* 0x00000a00ff017b82 */ /* 0x000fe20000000800 */
[----:B------:R-:W1:Y:S07]  /*0010*/  S2R R0, SR_TID.X ;  /* 0x0000000000007919 */ /* 0x000e6e0000002100 */
[----:B------:R-:W2:Y:S01]  /*0020*/  LDC.64 R4, c[0x0][0x228] ;  /* 0x00008a00ff047b82 */ /* 0x000ea20000000a00 */
[----:B------:R-:W-:Y:S01]  /*0030*/  ULDC.64 UR4, c[0x0][0x208] ;  /* 0x0000820000047ab9 */ /* 0x000fe20000000a00 */
[----:B------:R-:W-:Y:S01]  /*0040*/  ULDC.64 UR6, c[0x0][0x218] ;  /* 0x0000860000067ab9 */ /* 0x000fe20000000a00 */
[----:B------:R-:W3:Y:S01]  /*0050*/  S2R R3, SR_CTAID.X ;  /* 0x0000000000037919 */ /* 0x000ee20000002500 */
[----:B-1----:R-:W-:-:S05]  /*0060*/  IMAD.SHL.U32 R0, R0, 0x2, RZ ;  /* 0x0000000200007824 */ /* 0x002fca00078e00ff */
[----:B------:R-:W-:-:S05]  /*0070*/  LOP3.LUT R0, R0, 0x1fe, RZ, 0xc0, !PT ;  /* 0x000001fe00007812 */ /* 0x000fca00078ec0ff */
[----:B---3--:R-:W-:-:S05]  /*0080*/  IMAD R0, R3, 0x200, R0 ;  /* 0x0000020003007824 */ /* 0x008fca00078e0200 */
[----:B------:R-:W-:-:S04]  /*0090*/  SHF.R.S32.HI R3, RZ, 0x1f, R0 ;  /* 0x0000001fff037819 */ /* 0x000fc80000011400 */
[----:B------:R-:W-:-:S04]  /*00a0*/  LEA.HI R8, R3, R0, RZ, 0x6 ;  /* 0x0000000003087211 */ /* 0x000fc800078f30ff */
[----:B------:R-:W-:-:S05]  /*00b0*/  SHF.R.S32.HI R6, RZ, 0x6, R8 ;  /* 0x00000006ff067819 */ /* 0x000fca0000011408 */
[----:B------:R-:W-:-:S05]  /*00c0*/  IMAD.HI R2, R6, 0x4ec4ec4f, RZ ;  /* 0x4ec4ec4f06027827 */ /* 0x000fca00078e02ff */
[----:B------:R-:W-:-:S04]  /*00d0*/  SHF.R.U32.HI R3, RZ, 0x1f, R2 ;  /* 0x0000001fff037819 */ /* 0x000fc80000011602 */
[----:B------:R-:W-:-:S05]  /*00e0*/  LEA.HI.SX32 R3, R2, R3, 0x19 ;  /* 0x0000000302037211 */ /* 0x000fca00078fcaff */
[----:B------:R-:W-:Y:S02]  /*00f0*/  IMAD R6, R3, -0x1a0, R6 ;  /* 0xfffffe6003067824 */ /* 0x000fe400078e0206 */
[----:B------:R-:W-:Y:S01]  /*0100*/  IMAD.HI R10, R0, 0x4ec4ec4f, RZ ;  /* 0x4ec4ec4f000a7827 */ /* 0x000fe200078e02ff */
[----:B------:R-:W-:Y:S01]  /*0110*/  LOP3.LUT R9, R8, 0xffffffc0, RZ, 0xc0, !PT ;  /* 0xffffffc008097812 */ /* 0x000fe200078ec0ff */
[----:B------:R-:W1:Y:S02]  /*0120*/  LDC.64 R2, c[0x0][0x210] ;  /* 0x00008400ff027b82 */ /* 0x000e640000000a00 */
[----:B--2---:R-:W-:-:S05]  /*0130*/  IMAD.WIDE R4, R6, 0x4, R4 ;  /* 0x0000000406047825 */ /* 0x004fca00078e0204 */
[----:B------:R2:W3:Y:S01]  /*0140*/  LDG.E.EL R7, desc[UR4][R4.64] ;  /* 0x0000000404077981 */ /* 0x0004e2000c2e1900 */
[----:B------:R-:W-:Y:S01]  /*0150*/  SHF.R.U32.HI R11, RZ, 0x1f, R10 ;  /* 0x0000001fff0b7819 */ /* 0x000fe2000001160a */
[----:B------:R-:W-:-:S03]  /*0160*/  IMAD.IADD R9, R0, 0x1, -R9 ;  /* 0x0000000100097824 */ /* 0x000fc600078e0a09 */
[----:B------:R-:W-:Y:S01]  /*0170*/  LEA.HI.SX32 R11, R10, R11, 0x13 ;  /* 0x0000000b0a0b7211 */ /* 0x000fe200078f9aff */
[----:B------:R-:W-:-:S04]  /*0180*/  IMAD.SHL.U32 R10, R6, 0x40, RZ ;  /* 0x00000040060a7824 */ /* 0x000fc800078e00ff */
[C---:B------:R-:W-:Y:S01]  /*0190*/  IMAD.SHL.U32 R12, R11.reuse, 0x800, RZ ;  /* 0x000008000b0c7824 */ /* 0x040fe200078e00ff */
[----:B--2---:R-:W-:Y:S01]  /*01a0*/  SHF.R.S32.HI R4, RZ, 0x1f, R9 ;  /* 0x0000001fff047819 */ /* 0x004fe20000011409 */
[----:B------:R-:W-:-:S03]  /*01b0*/  IMAD R8, R11, -0x6800, R0 ;  /* 0xffff98000b087824 */ /* 0x000fc600078e0200 */
[----:B------:R-:W-:Y:S01]  /*01c0*/  IADD3 R5, P0, P1, R10, R9, R12 ;  /* 0x000000090a057210 */ /* 0x000fe2000791e00c */
[----:B------:R-:W-:Y:S01]  /*01d0*/  IMAD R17, R11, 0x6000, R8 ;  /* 0x000060000b117824 */ /* 0x000fe200078e0208 */
[----:B------:R-:W-:Y:S01]  /*01e0*/  SHF.R.S32.HI R13, RZ, 0x1f, R12 ;  /* 0x0000001fff0d7819 */ /* 0x000fe2000001140c */
[----:B------:R-:W2:Y:S01]  /*01f0*/  LDC.64 R8, c[0x0][0x220] ;  /* 0x00008800ff087b82 */ /* 0x000ea20000000a00 */
[----:B------:R-:W-:Y:S01]  /*0200*/  SHF.R.S32.HI R10, RZ, 0x1f, R10 ;  /* 0x0000001fff0a7819 */ /* 0x000fe2000001140a */
[----:B-1----:R-:W-:Y:S01]  /*0210*/  IMAD.WIDE R16, R17, 0x4, R2 ;  /* 0x0000000411107825 */ /* 0x002fe200078e0202 */
[----:B------:R-:W-:Y:S02]  /*0220*/  LEA R18, P2, R5, UR6, 0x2 ;  /* 0x0000000605127c11 */ /* 0x000fe4000f8410ff */
[----:B------:R-:W-:Y:S02]  /*0230*/  CS2R R2, SRZ ;  /* 0x0000000000027805 */ /* 0x000fe4000001ff00 */
[----:B------:R-:W-:-:S02]  /*0240*/  IADD3.X R4, R10, R4, R13, P0, P1 ;  /* 0x000000040a047210 */ /* 0x000fc400007e240d */
[C---:B------:R-:W-:Y:S01]  /*0250*/  ISETP.GE.AND P1, PT, R6.reuse, 0x180, PT ;  /* 0x000001800600780c */ /* 0x040fe20003f26270 */
[----:B------:R-:W1:Y:S01]  /*0260*/  LDC.64 R12, c[0x0][0x230] ;  /* 0x00008c00ff0c7b82 */ /* 0x000e620000000a00 */
[----:B------:R-:W-:Y:S02]  /*0270*/  ISETP.GT.AND P0, PT, R6, 0x17f, PT ;  /* 0x0000017f0600780c */ /* 0x000fe40003f04270 */
[----:B------:R-:W-:-:S05]  /*0280*/  LEA.HI.X R19, R5, UR7, R4, 0x2, P2 ;  /* 0x0000000705137c11 */ /* 0x000fca00090f1404 */
[----:B------:R-:W4:Y:S01]  /*0290*/  LDC.64 R10, c[0x0][0x238] ;  /* 0x00008e00ff0a7b82 */ /* 0x000f220000000a00 */
[----:B------:R-:W-:-:S03]  /*02a0*/  CS2R R4, SRZ ;  /* 0x0000000000047805 */ /* 0x000fc6000001ff00 */
[----:B------:R-:W5:Y:S01]  /*02b0*/  @!P1 LDG.E.64 R2, desc[UR4][R16.64] ;  /* 0x0000000410029981 */ /* 0x000f62000c1e1b00 */
[----:B--2---:R-:W-:-:S03]  /*02c0*/  IMAD.WIDE R8, R6, 0x4, R8 ;  /* 0x0000000406087825 */ /* 0x004fc600078e0208 */
[----:B------:R-:W2:Y:S04]  /*02d0*/  @P0 LDG.E.64 R4, desc[UR4][R18.64+-0x18000] ;  /* 0xfe80000412040981 */ /* 0x000ea8000c1e1b00 */
[----:B------:R1:W2:Y:S02]  /*02e0*/  LDG.E.EL R8, desc[UR4][R8.64] ;  /* 0x0000000408087981 */ /* 0x0002a4000c2e1900 */
[----:B-1----:R-:W-:-:S06]  /*02f0*/  IMAD.WIDE R12, R6, 0x4, R12 ;  /* 0x00000004060c7825 */ /* 0x002fcc00078e020c */
[----:B------:R-:W2:Y:S01]  /*0300*/  LDG.E.EL R12, desc[UR4][R12.64] ;  /* 0x000000040c0c7981 */ /* 0x000ea2000c2e1900 */
[----:B----4-:R-:W-:Y:S02]  /*0310*/  IMAD.WIDE R14, R6, 0x4, R10 ;  /* 0x00000004060e7825 */ /* 0x010fe400078e020a */
[----:B------:R-:W1:Y:S04]  /*0320*/  LDC.64 R10, c[0x0][0x240] ;  /* 0x00009000ff0a7b82 */ /* 0x000e680000000a00 */
[----:B------:R-:W4:Y:S01]  /*0330*/  LDG.E.EL R15, desc[UR4][R14.64] ;  /* 0x000000040e0f7981 */ /* 0x000f22000c2e1900 */
[----:B0-----:R-:W-:Y:S02]  /*0340*/  IMAD.MOV.U32 R9, RZ, RZ, 0x3e800000 ;  /* 0x3e800000ff097424 */ /* 0x001fe400078e00ff */
[----:B-1----:R-:W-:-:S04]  /*0350*/  IMAD.WIDE R10, R0, 0x4, R10 ;  /* 0x00000004000a7825 */ /* 0x002fc800078e020a */
[----:B---3--:R-:W-:Y:S02]  /*0360*/  FADD R20, R7, 9.9999997473787516356e-06 ;  /* 0x3727c5ac07147421 */ /* 0x008fe40000000000 */
[----:B------:R-:W0:Y:S02]  /*0370*/  LDC.64 R6, c[0x0][0x248] ;  /* 0x00009200ff067b82 */ /* 0x000e240000000a00 */
[----:B------:R-:W1:Y:S02]  /*0380*/  MUFU.SQRT R16, R20 ;  /* 0x0000001400107308 */ /* 0x000e640000002000 */
[C---:B-1----:R-:W-:Y:S02]  /*0390*/  FSETP.GT.AND P2, PT, R16.reuse, 8.50705917302346158658e+37, PT ;  /* 0x7e8000001000780b */ /* 0x042fe40003f44000 */
[----:B------:R-:W-:-:S11]  /*03a0*/  FSETP.GEU.AND P3, PT, R16, 1.175494350822287508e-38, PT ;  /* 0x008000001000780b */ /* 0x000fd60003f6e000 */
[----:B------:R-:W-:-:S04]  /*03b0*/  @P2 FMUL R16, R16, 0.25 ;  /* 0x3e80000010102820 */ /* 0x000fc80000400000 */
[----:B------:R-:W-:-:S06]  /*03c0*/  @!P3 FMUL R16, R16, 16777216 ;  /* 0x4b8000001010b820 */ /* 0x000fcc0000400000 */
[----:B------:R-:W1:Y:S01]  /*03d0*/  MUFU.RCP R16, R16 ;  /* 0x0000001000107308 */ /* 0x000e620000001000 */
[----:B------:R-:W-:Y:S02]  /*03e0*/  FSEL R9, R9, 1, P2 ;  /* 0x3f80000009097808 */ /* 0x000fe40001000000 */
[----:B-----5:R-:W-:Y:S02]  /*03f0*/  SEL R2, R2, RZ, !P1 ;  /* 0x000000ff02027207 */ /* 0x020fe40004800000 */
[----:B------:R-:W-:Y:S02]  /*0400*/  SEL R3, R3, RZ, !P1 ;  /* 0x000000ff03037207 */ /* 0x000fe40004800000 */
[----:B--2---:R-:W-:Y:S01]  /*0410*/  @P1 SEL R2, R4, RZ, P0 ;  /* 0x000000ff04021207 */ /* 0x004fe20000000000 */
[----:B------:R-:W-:Y:S01]  /*0420*/  @!P3 FMUL R9, R9, 16777216 ;  /* 0x4b8000000909b820 */ /* 0x000fe20000400000 */
[----:B------:R-:W-:-:S03]  /*0430*/  @P1 SEL R3, R5, RZ, P0 ;  /* 0x000000ff05031207 */ /* 0x000fc60000000000 */
[C---:B------:R-:W-:Y:S02]  /*0440*/  FADD R4, -R8.reuse, R2 ;  /* 0x0000000208047221 */ /* 0x040fe40000000100 */
[----:B------:R-:W-:Y:S01]  /*0450*/  FADD R8, -R8, R3 ;  /* 0x0000000308087221 */ /* 0x000fe20000000100 */
[----:B-1----:R-:W-:-:S04]  /*0460*/  FMUL R9, R16, R9 ;  /* 0x0000000910097220 */ /* 0x002fc80000400000 */
[-C--:B------:R-:W-:Y:S01]  /*0470*/  FMUL R4, R4, R9.reuse ;  /* 0x0000000904047220 */ /* 0x080fe20000400000 */
[----:B------:R-:W-:-:S03]  /*0480*/  FMUL R8, R8, R9 ;  /* 0x0000000908087220 */ /* 0x000fc60000400000 */
[C-C-:B----4-:R-:W-:Y:S01]  /*0490*/  FFMA R4, R12.reuse, R4, R15.reuse ;  /* 0x000000040c047223 */ /* 0x150fe2000000000f */
[----:B------:R-:W-:-:S04]  /*04a0*/  FFMA R8, R12, R8, R15 ;  /* 0x000000080c087223 */ /* 0x000fc8000000000f */
[----:B------:R-:W-:Y:S02]  /*04b0*/  FSETP.GEU.AND P0, PT, R4, RZ, PT ;  /* 0x000000ff0400720b */ /* 0x000fe40003f0e000 */
[----:B------:R-:W-:Y:S01]  /*04c0*/  FSETP.GEU.AND P1, PT, R8, RZ, PT ;  /* 0x000000ff0800720b */ /* 0x000fe20003f2e000 */
[----:B0-----:R-:W-:Y:S01]  /*04d0*/  IMAD.WIDE R6, R0, 0x4, R6 ;  /* 0x0000000400067825 */ /* 0x001fe200078e0206 */
[----:B------:R-:W-:Y:S02]  /*04e0*/  FSEL R4, R4, RZ, P0 ;  /* 0x000000ff04047208 */ /* 0x000fe40000000000 */
[----:B------:R-:W-:Y:S01]  /*04f0*/  FSEL R5, R8, RZ, P1 ;  /* 0x000000ff08057208 */ /* 0x000fe20000800000 */
[----:B------:R-:W-:Y:S04]  /*0500*/  STG.E.64 desc[UR4][R10.64], R2 ;  /* 0x000000020a007986 */ /* 0x000fe8000c101b04 */
[----:B------:R-:W-:Y:S01]  /*0510*/  STG.E.64 desc[UR4][R6.64], R4 ;  /* 0x0000000406007986 */ /* 0x000fe2000c101b04 */
[----:B------:R-:W-:Y:S05]  /*0520*/  EXIT ;  /* 0x000000000000794d */ /* 0x000fea0003800000 */
.L_x_0:
[----:B------:R-:W-:-:S00]  /*0530*/  BRA `(.L_x_0) ;  /* 0xfffffffc00fc7947 */ /* 0x000fc0000383ffff */
[----:B------:R-:W-:-:S00]  /*0540*/  NOP ;  /* 0x0000000000007918 */ /* 0x000fc00000000000 */
        /* <DEDUP_REMOVED lines=11> */
.L_x_1:


//--------------------- .nv.global.init           --------------------------
	.section	.nv.global.init,"aw",@progbits
.nv.global.init:
	.type		_$_str,@object
	.size		_$_str,(_$_str_$_2 - _$_str)
_$_str:
        /*0000*/ 	.byte	0x5f, 0x5f, 0x43, 0x55, 0x44, 0x41, 0x5f, 0x46, 0x54, 0x5a, 0x00
	.type		_$_str_$_2,@object
	.size		_$_str_$_2,(.L_1 - _$_str_$_2)
_$_str_$_2:
        /*000b*/ 	.byte	0x5f, 0x5f, 0x43, 0x55, 0x44, 0x41, 0x5f, 0x50, 0x52, 0x45, 0x43, 0x5f, 0x53, 0x51, 0x52, 0x54
        /*001b*/ 	.byte	0x00
.L_1:


//--------------------- .nv.constant0.triton_poi_fused__native_batch_norm_legit_no_training_cat_relu_20 --------------------------
	.section	.nv.constant0.triton_poi_fused__native_batch_norm_legit_no_training_cat_relu_20,"a",@progbits
	.sectionflags	@""
	.align	4
.nv.constant0.triton_poi_fused__native_batch_norm_legit_no_training_cat_relu_20:
	.zero		596
